//
// Generated by NVIDIA NVVM Compiler
//
// Compiler Build ID: CL-36424714
// Cuda compilation tools, release 13.0, V13.0.88
// Based on NVVM 20.0.0
//

.version 9.0
.target sm_100
.address_size 64

	// .globl	_Z12cuda_vec_addPfS_S_i

.visible .entry _Z12cuda_vec_addPfS_S_i(
	.param .u64 .ptr .align 1 _Z12cuda_vec_addPfS_S_i_param_0,
	.param .u64 .ptr .align 1 _Z12cuda_vec_addPfS_S_i_param_1,
	.param .u64 .ptr .align 1 _Z12cuda_vec_addPfS_S_i_param_2,
	.param .u32 _Z12cuda_vec_addPfS_S_i_param_3
)
{
	.reg .pred 	%p<2>;
	.reg .b32 	%r<6>;
	.reg .b32 	%f<4>;
	.reg .b64 	%rd<11>;

	ld.param.u64 	%rd1, [_Z12cuda_vec_addPfS_S_i_param_0];
	ld.param.u64 	%rd2, [_Z12cuda_vec_addPfS_S_i_param_1];
	ld.param.u64 	%rd3, [_Z12cuda_vec_addPfS_S_i_param_2];
	ld.param.u32 	%r2, [_Z12cuda_vec_addPfS_S_i_param_3];
	mov.u32 	%r3, %ctaid.x;
	mov.u32 	%r4, %ntid.x;
	mov.u32 	%r5, %tid.x;
	mad.lo.s32 	%r1, %r3, %r4, %r5;
	setp.ge.s32 	%p1, %r1, %r2;
	@%p1 bra 	$L__BB0_2;
	cvta.to.global.u64 	%rd4, %rd1;
	cvta.to.global.u64 	%rd5, %rd2;
	cvta.to.global.u64 	%rd6, %rd3;
	mul.wide.s32 	%rd7, %r1, 4;
	add.s64 	%rd8, %rd4, %rd7;
	ld.global.f32 	%f1, [%rd8];
	add.s64 	%rd9, %rd5, %rd7;
	ld.global.f32 	%f2, [%rd9];
	add.f32 	%f3, %f1, %f2;
	add.s64 	%rd10, %rd6, %rd7;
	st.global.f32 	[%rd10], %f3;
$L__BB0_2:
	ret;

}


// ===== COMPILED SASS (sm_100) =====

	.target	sm_100

	.elftype	@"ET_EXEC"


//--------------------- .note.nv.tkinfo           --------------------------
	.section	.note.nv.tkinfo,"",@"SHT_NOTE"
	.sectionflags	@"SHF_NOTE_NV_TKINFO"
	.tkinfo
        /*0018*/ 	.word	0x00000002
        /*0030*/ 	.string	""
        /*0030*/ 	.string	"ptxas"
        /*0030*/ 	.string	"Cuda compilation tools, release 13.0, V13.0.88"
        /*0030*/ 	.string	"Build cuda_13.0.r13.0/compiler.36424714_0"
        /*0030*/ 	.string	"-arch sm_100 -m 64 "



//--------------------- .note.nv.cuinfo           --------------------------
	.section	.note.nv.cuinfo,"",@"SHT_NOTE"
	.sectionflags	@"SHF_NOTE_NV_CUINFO"
        /*0018*/ 	.short	0x0002
        /*001a*/ 	.short	0x0064
        /*001c*/ 	.short	0x0082
	.zero		2


//--------------------- .nv.info                  --------------------------
	.section	.nv.info,"",@"SHT_CUDA_INFO"
	.align	4


	//----- nvinfo : EIATTR_REGCOUNT
	.align		4
        /*0000*/ 	.byte	0x04, 0x2f
        /*0002*/ 	.short	(.L_1 - .L_0)
	.align		4
.L_0:
        /*0004*/ 	.word	index@(_Z12cuda_vec_addPfS_S_i)
        /*0008*/ 	.word	0x0000000c


	//----- nvinfo : EIATTR_FRAME_SIZE
	.align		4
.L_1:
        /*000c*/ 	.byte	0x04, 0x11
        /*000e*/ 	.short	(.L_3 - .L_2)
	.align		4
.L_2:
        /*0010*/ 	.word	index@(_Z12cuda_vec_addPfS_S_i)
        /*0014*/ 	.word	0x00000000


	//----- nvinfo : EIATTR_MIN_STACK_SIZE
	.align		4
.L_3:
        /*0018*/ 	.byte	0x04, 0x12
        /*001a*/ 	.short	(.L_5 - .L_4)
	.align		4
.L_4:
        /*001c*/ 	.word	index@(_Z12cuda_vec_addPfS_S_i)
        /*0020*/ 	.word	0x00000000
.L_5:


//--------------------- .nv.compat                --------------------------
	.section	.nv.compat,"",@"SHT_CUDA_COMPAT_INFO"
	.align	4
        /*0000*/ 	.byte	0x02, 0x09, 0x00, 0x00, 0x02, 0x02, 0x01, 0x00, 0x02, 0x05, 0x05, 0x00, 0x03, 0x07, 0x01, 0x01
        /*0010*/ 	.byte	0x02, 0x03, 0x00, 0x00, 0x02, 0x06, 0x01, 0x00, 0x04, 0x0b, 0x08, 0x00, 0x09, 0x00, 0x00, 0x00
        /*0020*/ 	.byte	0x00, 0x00, 0x00, 0x00


//--------------------- .nv.info._Z12cuda_vec_addPfS_S_i --------------------------
	.section	.nv.info._Z12cuda_vec_addPfS_S_i,"",@"SHT_CUDA_INFO"
	.sectionflags	@""
	.align	4


	//----- nvinfo : EIATTR_CUDA_API_VERSION
	.align		4
        /*0000*/ 	.byte	0x04, 0x37
        /*0002*/ 	.short	(.L_7 - .L_6)
.L_6:
        /*0004*/ 	.word	0x00000082


	//----- nvinfo : EIATTR_KPARAM_INFO
	.align		4
.L_7:
        /*0008*/ 	.byte	0x04, 0x17
        /*000a*/ 	.short	(.L_9 - .L_8)
.L_8:
        /*000c*/ 	.word	0x00000000
        /*0010*/ 	.short	0x0003
        /*0012*/ 	.short	0x0018
        /*0014*/ 	.byte	0x00, 0xf0, 0x11, 0x00


	//----- nvinfo : EIATTR_KPARAM_INFO
	.align		4
.L_9:
        /*0018*/ 	.byte	0x04, 0x17
        /*001a*/ 	.short	(.L_11 - .L_10)
.L_10:
        /*001c*/ 	.word	0x00000000
        /*0020*/ 	.short	0x0002
        /*0022*/ 	.short	0x0010
        /*0024*/ 	.byte	0x00, 0xf5, 0x21, 0x00


	//----- nvinfo : EIATTR_KPARAM_INFO
	.align		4
.L_11:
        /*0028*/ 	.byte	0x04, 0x17
        /*002a*/ 	.short	(.L_13 - .L_12)
.L_12:
        /*002c*/ 	.word	0x00000000
        /*0030*/ 	.short	0x0001
        /*0032*/ 	.short	0x0008
        /*0034*/ 	.byte	0x00, 0xf5, 0x21, 0x00


	//----- nvinfo : EIATTR_KPARAM_INFO
	.align		4
.L_13:
        /*0038*/ 	.byte	0x04, 0x17
        /*003a*/ 	.short	(.L_15 - .L_14)
.L_14:
        /*003c*/ 	.word	0x00000000
        /*0040*/ 	.short	0x0000
        /*0042*/ 	.short	0x0000
        /*0044*/ 	.byte	0x00, 0xf5, 0x21, 0x00


	//----- nvinfo : EIATTR_SPARSE_MMA_MASK
	.align		4
.L_15:
        /*0048*/ 	.byte	0x03, 0x50
        /*004a*/ 	.short	0x0000


	//----- nvinfo : EIATTR_MAXREG_COUNT
	.align		4
        /*004c*/ 	.byte	0x03, 0x1b
        /*004e*/ 	.short	0x00ff


	//----- nvinfo : EIATTR_MERCURY_ISA_VERSION
	.align		4
        /*0050*/ 	.byte	0x03, 0x5f
        /*0052*/ 	.short	0x0101


	//----- nvinfo : EIATTR_VRC_CTA_INIT_COUNT
	.align		4
        /*0054*/ 	.byte	0x02, 0x4a
	.zero		1
	.zero		1


	//----- nvinfo : EIATTR_EXIT_INSTR_OFFSETS
	.align		4
        /*0058*/ 	.byte	0x04, 0x1c
        /*005a*/ 	.short	(.L_17 - .L_16)


	//   ....[0]....
.L_16:
        /*005c*/ 	.word	0x00000070


	//   ....[1]....
        /*0060*/ 	.word	0x00000130


	//----- nvinfo : EIATTR_CBANK_PARAM_SIZE
	.align		4
.L_17:
        /*0064*/ 	.byte	0x03, 0x19
        /*0066*/ 	.short	0x001c


	//----- nvinfo : EIATTR_PARAM_CBANK
	.align		4
        /*0068*/ 	.byte	0x04, 0x0a
        /*006a*/ 	.short	(.L_19 - .L_18)
	.align		4
.L_18:
        /*006c*/ 	.word	index@(.nv.constant0._Z12cuda_vec_addPfS_S_i)
        /*0070*/ 	.short	0x0380
        /*0072*/ 	.short	0x001c


	//----- nvinfo : EIATTR_SW_WAR
	.align		4
.L_19:
        /*0074*/ 	.byte	0x04, 0x36
        /*0076*/ 	.short	(.L_21 - .L_20)
.L_20:
        /*0078*/ 	.word	0x00000008
.L_21:


//--------------------- .nv.callgraph             --------------------------
	.section	.nv.callgraph,"",@"SHT_CUDA_CALLGRAPH"
	.align	4
	.sectionentsize	8
	.align		4
        /*0000*/ 	.word	0x00000000
	.align		4
        /*0004*/ 	.word	0xffffffff
	.align		4
        /*0008*/ 	.word	0x00000000
	.align		4
        /*000c*/ 	.word	0xfffffffe
	.align		4
        /*0010*/ 	.word	0x00000000
	.align		4
        /*0014*/ 	.word	0xfffffffd
	.align		4
        /*0018*/ 	.word	0x00000000
	.align		4
        /*001c*/ 	.word	0xfffffffc


//--------------------- .text._Z12cuda_vec_addPfS_S_i --------------------------
	.section	.text._Z12cuda_vec_addPfS_S_i,"ax",@progbits
	.align	128
        .global         _Z12cuda_vec_addPfS_S_i
        .type           _Z12cuda_vec_addPfS_S_i,@function
        .size           _Z12cuda_vec_addPfS_S_i,(.L_x_1 - _Z12cuda_vec_addPfS_S_i)
        .other          _Z12cuda_vec_addPfS_S_i,@"STO_CUDA_ENTRY STV_DEFAULT"
_Z12cuda_vec_addPfS_S_i:
.text._Z12cuda_vec_addPfS_S_i:
[----:B------:R-:W-:Y:S01]  /*0000*/  LDC R1, c[0x0][0x37c] ;  /* 0x0000df00ff017b82 */ /* 0x000fe20000000800 */
[----:B------:R-:W0:Y:S07]  /*0010*/  S2R R0, SR_TID.X ;  /* 0x0000000000007919 */ /* 0x000e2e0000002100 */
[----:B------:R-:W0:Y:S01]  /*0020*/  S2UR UR4, SR_CTAID.X ;  /* 0x00000000000479c3 */ /* 0x000e220000002500 */
[----:B------:R-:W1:Y:S07]  /*0030*/  LDCU UR5, c[0x0][0x398] ;  /* 0x00007300ff0577ac */ /* 0x000e6e0008000800 */
[----:B------:R-:W0:Y:S02]  /*0040*/  LDC R9, c[0x0][0x360] ;  /* 0x0000d800ff097b82 */ /* 0x000e240000000800 */
[----:B0-----:R-:W-:-:S05]  /*0050*/  IMAD R9, R9, UR4, R0 ;  /* 0x0000000409097c24 */ /* 0x001fca000f8e0200 */
[----:B-1----:R-:W-:-:S13]  /*0060*/  ISETP.GE.AND P0, PT, R9, UR5, PT ;  /* 0x0000000509007c0c */ /* 0x002fda000bf06270 */
[----:B------:R-:W-:Y:S05]  /*0070*/  @P0 EXIT ;  /* 0x000000000000094d */ /* 0x000fea0003800000 */
[----:B------:R-:W0:Y:S01]  /*0080*/  LDC.64 R2, c[0x0][0x380] ;  /* 0x0000e000ff027b82 */ /* 0x000e220000000a00 */
[----:B------:R-:W1:Y:S07]  /*0090*/  LDCU.64 UR4, c[0x0][0x358] ;  /* 0x00006b00ff0477ac */ /* 0x000e6e0008000a00 */
[----:B------:R-:W2:Y:S08]  /*00a0*/  LDC.64 R4, c[0x0][0x388] ;  /* 0x0000e200ff047b82 */ /* 0x000eb00000000a00 */
[----:B------:R-:W3:Y:S01]  /*00b0*/  LDC.64 R6, c[0x0][0x390] ;  /* 0x0000e400ff067b82 */ /* 0x000ee20000000a00 */
[----:B0-----:R-:W-:-:S06]  /*00c0*/  IMAD.WIDE R2, R9, 0x4, R2 ;  /* 0x0000000409027825 */ /* 0x001fcc00078e0202 */
[----:B-1----:R-:W4:Y:S01]  /*00d0*/  LDG.E R2, desc[UR4][R2.64] ;  /* 0x0000000402027981 */ /* 0x002f22000c1e1900 */
[----:B--2---:R-:W-:-:S06]  /*00e0*/  IMAD.WIDE R4, R9, 0x4, R4 ;  /* 0x0000000409047825 */ /* 0x004fcc00078e0204 */
[----:B------:R-:W4:Y:S01]  /*00f0*/  LDG.E R5, desc[UR4][R4.64] ;  /* 0x0000000404057981 */ /* 0x000f22000c1e1900 */
[----:B---3--:R-:W-:-:S04]  /*0100*/  IMAD.WIDE R6, R9, 0x4, R6 ;  /* 0x0000000409067825 */ /* 0x008fc800078e0206 */
[----:B----4-:R-:W-:-:S05]  /*0110*/  FADD R9, R2, R5 ;  /* 0x0000000502097221 */ /* 0x010fca0000000000 */
[----:B------:R-:W-:Y:S01]  /*0120*/  STG.E desc[UR4][R6.64], R9 ;  /* 0x0000000906007986 */ /* 0x000fe2000c101904 */
[----:B------:R-:W-:Y:S05]  /*0130*/  EXIT ;  /* 0x000000000000794d */ /* 0x000fea0003800000 */
.L_x_0:
[----:B------:R-:W-:-:S00]  /*0140*/  BRA `(.L_x_0) ;  /* 0xfffffffc00fc7947 */ /* 0x000fc0000383ffff */
[----:B------:R-:W-:-:S00]  /*0150*/  NOP ;  /* 0x0000000000007918 */ /* 0x000fc00000000000 */
        /* <DEDUP_REMOVED lines=10> */
.L_x_1:


//--------------------- .nv.shared.reserved.0     --------------------------
	.section	.nv.shared.reserved.0,"aw",@nobits
	.weak		__nv_reservedSMEM_offset_0_alias
	.size		__nv_reservedSMEM_offset_0_alias, 0, 64
	.other		__nv_reservedSMEM_offset_0_alias,@"STO_CUDA_RESERVED_SHARED STV_DEFAULT"
__nv_reservedSMEM_offset_0_alias:
	.zero		0
	.zero		64


//--------------------- .nv.constant0._Z12cuda_vec_addPfS_S_i --------------------------
	.section	.nv.constant0._Z12cuda_vec_addPfS_S_i,"a",@progbits
	.sectionflags	@""
	.align	4
.nv.constant0._Z12cuda_vec_addPfS_S_i:
	.zero		924


//--------------------- SYMBOLS --------------------------

	.type		.nv.reservedSmem.offset0,@object
	.size		.nv.reservedSmem.offset0,0x4
